//
// Generated by NVIDIA NVVM Compiler
//
// Compiler Build ID: CL-36424714
// Cuda compilation tools, release 13.0, V13.0.88
// Based on NVVM 20.0.0
//

.version 9.0
.target sm_100
.address_size 64

	// .globl	_Z8cos_main9cosParams
.global .align 4 .b8 __cudart_i2opi_f[24] = {65, 144, 67, 60, 153, 149, 98, 219, 192, 221, 52, 245, 209, 87, 39, 252, 41, 21, 68, 78, 110, 131, 249, 162};

.visible .entry _Z8cos_main9cosParams(
	.param .align 8 .b8 _Z8cos_main9cosParams_param_0[24]
)
{
	.local .align 4 .b8 	__local_depot0[28];
	.reg .b64 	%SP;
	.reg .b64 	%SPL;
	.reg .pred 	%p<11>;
	.reg .b32 	%r<46>;
	.reg .b32 	%f<28>;
	.reg .b64 	%rd<29>;
	.reg .b64 	%fd<3>;

	mov.u64 	%SPL, __local_depot0;
	ld.param.u64 	%rd2, [_Z8cos_main9cosParams_param_0];
	ld.param.u64 	%rd3, [_Z8cos_main9cosParams_param_0+8];
	ld.param.u32 	%r1, [_Z8cos_main9cosParams_param_0+16];
	add.u64 	%rd1, %SPL, 0;
	mov.u32 	%r41, %tid.x;
	setp.ge.s32 	%p1, %r41, %r1;
	@%p1 bra 	$L__BB0_11;
	cvta.to.global.u64 	%rd4, %rd3;
	cvta.to.global.u64 	%rd5, %rd2;
	mov.u64 	%rd16, __cudart_i2opi_f;
$L__BB0_2:
	mul.wide.u32 	%rd14, %r41, 4;
	add.s64 	%rd15, %rd5, %rd14;
	ld.global.f32 	%f1, [%rd15];
	mul.f32 	%f7, %f1, 0f3F22F983;
	cvt.rni.s32.f32 	%r45, %f7;
	cvt.rn.f32.s32 	%f8, %r45;
	fma.rn.f32 	%f9, %f8, 0fBFC90FDA, %f1;
	fma.rn.f32 	%f10, %f8, 0fB3A22168, %f9;
	fma.rn.f32 	%f27, %f8, 0fA7C234C5, %f10;
	abs.f32 	%f3, %f1;
	setp.ltu.f32 	%p2, %f3, 0f47CE4780;
	@%p2 bra 	$L__BB0_10;
	setp.neu.f32 	%p3, %f3, 0f7F800000;
	@%p3 bra 	$L__BB0_5;
	mov.f32 	%f13, 0f00000000;
	mul.rn.f32 	%f27, %f1, %f13;
	mov.b32 	%r45, 0;
	bra.uni 	$L__BB0_10;
$L__BB0_5:
	mov.b32 	%r5, %f1;
	shl.b32 	%r20, %r5, 8;
	or.b32  	%r6, %r20, -2147483648;
	mov.b64 	%rd28, 0;
	mov.b32 	%r42, 0;
	mov.u64 	%rd26, %rd16;
	mov.u64 	%rd27, %rd1;
$L__BB0_6:
	.pragma "nounroll";
	ld.global.nc.u32 	%r21, [%rd26];
	mad.wide.u32 	%rd18, %r21, %r6, %rd28;
	shr.u64 	%rd28, %rd18, 32;
	st.local.u32 	[%rd27], %rd18;
	add.s32 	%r42, %r42, 1;
	add.s64 	%rd27, %rd27, 4;
	add.s64 	%rd26, %rd26, 4;
	setp.ne.s32 	%p4, %r42, 6;
	@%p4 bra 	$L__BB0_6;
	shr.u32 	%r22, %r5, 23;
	st.local.u32 	[%rd1+24], %rd28;
	and.b32  	%r9, %r22, 31;
	and.b32  	%r23, %r22, 224;
	add.s32 	%r24, %r23, -128;
	shr.u32 	%r25, %r24, 5;
	mul.wide.u32 	%rd19, %r25, 4;
	sub.s64 	%rd12, %rd1, %rd19;
	ld.local.u32 	%r43, [%rd12+24];
	ld.local.u32 	%r44, [%rd12+20];
	setp.eq.s32 	%p5, %r9, 0;
	@%p5 bra 	$L__BB0_9;
	shf.l.wrap.b32 	%r43, %r44, %r43, %r9;
	ld.local.u32 	%r26, [%rd12+16];
	shf.l.wrap.b32 	%r44, %r26, %r44, %r9;
$L__BB0_9:
	shr.u32 	%r27, %r43, 30;
	shf.l.wrap.b32 	%r28, %r44, %r43, 2;
	shl.b32 	%r29, %r44, 2;
	shr.u32 	%r30, %r28, 31;
	add.s32 	%r31, %r30, %r27;
	neg.s32 	%r32, %r31;
	setp.lt.s32 	%p6, %r5, 0;
	selp.b32 	%r45, %r32, %r31, %p6;
	xor.b32  	%r33, %r28, %r5;
	shr.s32 	%r34, %r28, 31;
	xor.b32  	%r35, %r34, %r28;
	xor.b32  	%r36, %r34, %r29;
	cvt.u64.u32 	%rd20, %r35;
	shl.b64 	%rd21, %rd20, 32;
	cvt.u64.u32 	%rd22, %r36;
	or.b64  	%rd23, %rd21, %rd22;
	cvt.rn.f64.s64 	%fd1, %rd23;
	mul.f64 	%fd2, %fd1, 0d3BF921FB54442D19;
	cvt.rn.f32.f64 	%f11, %fd2;
	neg.f32 	%f12, %f11;
	setp.lt.s32 	%p7, %r33, 0;
	selp.f32 	%f27, %f12, %f11, %p7;
$L__BB0_10:
	add.s32 	%r38, %r45, 1;
	mul.rn.f32 	%f14, %f27, %f27;
	and.b32  	%r39, %r45, 1;
	setp.eq.b32 	%p8, %r39, 1;
	selp.f32 	%f15, %f27, 0f3F800000, %p8;
	fma.rn.f32 	%f16, %f14, %f15, 0f00000000;
	fma.rn.f32 	%f17, %f14, 0f37CBAC00, 0fBAB607ED;
	selp.f32 	%f18, 0fB94D4153, %f17, %p8;
	selp.f32 	%f19, 0f3C0885E4, 0f3D2AAABB, %p8;
	fma.rn.f32 	%f20, %f18, %f14, %f19;
	selp.f32 	%f21, 0fBE2AAAA8, 0fBEFFFFFF, %p8;
	fma.rn.f32 	%f22, %f20, %f14, %f21;
	fma.rn.f32 	%f23, %f22, %f16, %f15;
	and.b32  	%r40, %r38, 2;
	setp.eq.s32 	%p9, %r40, 0;
	mov.f32 	%f24, 0f00000000;
	sub.f32 	%f25, %f24, %f23;
	selp.f32 	%f26, %f23, %f25, %p9;
	add.s64 	%rd25, %rd4, %rd14;
	st.global.f32 	[%rd25], %f26;
	add.s32 	%r41, %r41, 512;
	setp.lt.s32 	%p10, %r41, %r1;
	@%p10 bra 	$L__BB0_2;
$L__BB0_11:
	ret;

}


// ===== COMPILED SASS (sm_100) =====

	.target	sm_100

	.elftype	@"ET_EXEC"


//--------------------- .note.nv.tkinfo           --------------------------
	.section	.note.nv.tkinfo,"",@"SHT_NOTE"
	.sectionflags	@"SHF_NOTE_NV_TKINFO"
	.tkinfo
        /*0018*/ 	.word	0x00000002
        /*0030*/ 	.string	""
        /*0030*/ 	.string	"ptxas"
        /*0030*/ 	.string	"Cuda compilation tools, release 13.0, V13.0.88"
        /*0030*/ 	.string	"Build cuda_13.0.r13.0/compiler.36424714_0"
        /*0030*/ 	.string	"-arch sm_100 -m 64 "



//--------------------- .note.nv.cuinfo           --------------------------
	.section	.note.nv.cuinfo,"",@"SHT_NOTE"
	.sectionflags	@"SHF_NOTE_NV_CUINFO"
        /*0018*/ 	.short	0x0002
        /*001a*/ 	.short	0x0064
        /*001c*/ 	.short	0x0082
	.zero		2


//--------------------- .nv.info                  --------------------------
	.section	.nv.info,"",@"SHT_CUDA_INFO"
	.align	4


	//----- nvinfo : EIATTR_REGCOUNT
	.align		4
        /*0000*/ 	.byte	0x04, 0x2f
        /*0002*/ 	.short	(.L_2 - .L_1)
	.align		4
.L_1:
        /*0004*/ 	.word	index@(_Z8cos_main9cosParams)
        /*0008*/ 	.word	0x00000012


	//----- nvinfo : EIATTR_FRAME_SIZE
	.align		4
.L_2:
        /*000c*/ 	.byte	0x04, 0x11
        /*000e*/ 	.short	(.L_4 - .L_3)
	.align		4
.L_3:
        /*0010*/ 	.word	index@(_Z8cos_main9cosParams)
        /*0014*/ 	.word	0x00000000


	//----- nvinfo : EIATTR_MIN_STACK_SIZE
	.align		4
.L_4:
        /*0018*/ 	.byte	0x04, 0x12
        /*001a*/ 	.short	(.L_6 - .L_5)
	.align		4
.L_5:
        /*001c*/ 	.word	index@(_Z8cos_main9cosParams)
        /*0020*/ 	.word	0x00000000
.L_6:


//--------------------- .nv.compat                --------------------------
	.section	.nv.compat,"",@"SHT_CUDA_COMPAT_INFO"
	.align	4
        /*0000*/ 	.byte	0x02, 0x09, 0x00, 0x00, 0x02, 0x02, 0x01, 0x00, 0x02, 0x05, 0x05, 0x00, 0x03, 0x07, 0x01, 0x01
        /*0010*/ 	.byte	0x02, 0x03, 0x00, 0x00, 0x02, 0x06, 0x01, 0x00, 0x04, 0x0b, 0x08, 0x00, 0x01, 0x00, 0x00, 0x00
        /*0020*/ 	.byte	0x00, 0x00, 0x00, 0x00


//--------------------- .nv.info._Z8cos_main9cosParams --------------------------
	.section	.nv.info._Z8cos_main9cosParams,"",@"SHT_CUDA_INFO"
	.sectionflags	@""
	.align	4


	//----- nvinfo : EIATTR_CUDA_API_VERSION
	.align		4
        /*0000*/ 	.byte	0x04, 0x37
        /*0002*/ 	.short	(.L_8 - .L_7)
.L_7:
        /*0004*/ 	.word	0x00000082


	//----- nvinfo : EIATTR_KPARAM_INFO
	.align		4
.L_8:
        /*0008*/ 	.byte	0x04, 0x17
        /*000a*/ 	.short	(.L_10 - .L_9)
.L_9:
        /*000c*/ 	.word	0x00000000
        /*0010*/ 	.short	0x0000
        /*0012*/ 	.short	0x0000
        /*0014*/ 	.byte	0x00, 0xf0, 0x61, 0x00


	//----- nvinfo : EIATTR_SPARSE_MMA_MASK
	.align		4
.L_10:
        /*0018*/ 	.byte	0x03, 0x50
        /*001a*/ 	.short	0x0000


	//----- nvinfo : EIATTR_MAXREG_COUNT
	.align		4
        /*001c*/ 	.byte	0x03, 0x1b
        /*001e*/ 	.short	0x00ff


	//----- nvinfo : EIATTR_MERCURY_ISA_VERSION
	.align		4
        /*0020*/ 	.byte	0x03, 0x5f
        /*0022*/ 	.short	0x0101


	//----- nvinfo : EIATTR_VRC_CTA_INIT_COUNT
	.align		4
        /*0024*/ 	.byte	0x02, 0x4a
	.zero		1
	.zero		1


	//----- nvinfo : EIATTR_EXIT_INSTR_OFFSETS
	.align		4
        /*0028*/ 	.byte	0x04, 0x1c
        /*002a*/ 	.short	(.L_12 - .L_11)


	//   ....[0]....
.L_11:
        /*002c*/ 	.word	0x00000040


	//   ....[1]....
        /*0030*/ 	.word	0x000008b0


	//----- nvinfo : EIATTR_CRS_STACK_SIZE
	.align		4
.L_12:
        /*0034*/ 	.byte	0x04, 0x1e
        /*0036*/ 	.short	(.L_14 - .L_13)
.L_13:
        /*0038*/ 	.word	0x00000000


	//----- nvinfo : EIATTR_CBANK_PARAM_SIZE
	.align		4
.L_14:
        /*003c*/ 	.byte	0x03, 0x19
        /*003e*/ 	.short	0x0018


	//----- nvinfo : EIATTR_PARAM_CBANK
	.align		4
        /*0040*/ 	.byte	0x04, 0x0a
        /*0042*/ 	.short	(.L_16 - .L_15)
	.align		4
.L_15:
        /*0044*/ 	.word	index@(.nv.constant0._Z8cos_main9cosParams)
        /*0048*/ 	.short	0x0380
        /*004a*/ 	.short	0x0018


	//----- nvinfo : EIATTR_SW_WAR
	.align		4
.L_16:
        /*004c*/ 	.byte	0x04, 0x36
        /*004e*/ 	.short	(.L_18 - .L_17)
.L_17:
        /*0050*/ 	.word	0x00000008
.L_18:


//--------------------- .nv.callgraph             --------------------------
	.section	.nv.callgraph,"",@"SHT_CUDA_CALLGRAPH"
	.align	4
	.sectionentsize	8
	.align		4
        /*0000*/ 	.word	0x00000000
	.align		4
        /*0004*/ 	.word	0xffffffff
	.align		4
        /*0008*/ 	.word	0x00000000
	.align		4
        /*000c*/ 	.word	0xfffffffe
	.align		4
        /*0010*/ 	.word	0x00000000
	.align		4
        /*0014*/ 	.word	0xfffffffd
	.align		4
        /*0018*/ 	.word	0x00000000
	.align		4
        /*001c*/ 	.word	0xfffffffc


//--------------------- .nv.constant4             --------------------------
	.section	.nv.constant4,"a",@progbits
	.align	8
	.align		8
.nv.constant4:
        /*0000*/ 	.dword	__cudart_i2opi_f


//--------------------- .text._Z8cos_main9cosParams --------------------------
	.section	.text._Z8cos_main9cosParams,"ax",@progbits
	.align	128
        .global         _Z8cos_main9cosParams
        .type           _Z8cos_main9cosParams,@function
        .size           _Z8cos_main9cosParams,(.L_x_7 - _Z8cos_main9cosParams)
        .other          _Z8cos_main9cosParams,@"STO_CUDA_ENTRY STV_DEFAULT"
_Z8cos_main9cosParams:
.text._Z8cos_main9cosParams:
[----:B------:R-:W-:Y:S01]  /*0000*/  LDC R1, c[0x0][0x37c] ;  /* 0x0000df00ff017b82 */ /* 0x000fe20000000800 */
[----:B------:R-:W0:Y:S01]  /*0010*/  S2R R2, SR_TID.X ;  /* 0x0000000000027919 */ /* 0x000e220000002100 */
[----:B------:R-:W0:Y:S02]  /*0020*/  LDCU UR4, c[0x0][0x390] ;  /* 0x00007200ff0477ac */ /* 0x000e240008000800 */
[----:B0-----:R-:W-:-:S13]  /*0030*/  ISETP.GE.AND P0, PT, R2, UR4, PT ;  /* 0x0000000402007c0c */ /* 0x001fda000bf06270 */
[----:B------:R-:W-:Y:S05]  /*0040*/  @P0 EXIT ;  /* 0x000000000000094d */ /* 0x000fea0003800000 */
[----:B------:R-:W0:Y:S02]  /*0050*/  LDCU.64 UR6, c[0x0][0x358] ;  /* 0x00006b00ff0677ac */ /* 0x000e240008000a00 */
.L_x_5:
[----:B------:R-:W1:Y:S02]  /*0060*/  LDC.64 R4, c[0x0][0x380] ;  /* 0x0000e000ff047b82 */ /* 0x000e640000000a00 */
[----:B-1----:R-:W-:-:S05]  /*0070*/  IMAD.WIDE.U32 R4, R2, 0x4, R4 ;  /* 0x0000000402047825 */ /* 0x002fca00078e0004 */
[----:B0-----:R-:W2:Y:S01]  /*0080*/  LDG.E R0, desc[UR6][R4.64] ;  /* 0x0000000604007981 */ /* 0x001ea2000c1e1900 */
[----:B------:R-:W-:Y:S01]  /*0090*/  BSSY.RECONVERGENT B0, `(.L_x_0) ;  /* 0x0000068000007945 */ /* 0x000fe20003800200 */
[C---:B--2---:R-:W-:Y:S01]  /*00a0*/  FMUL R6, R0.reuse, 0.63661974668502807617 ;  /* 0x3f22f98300067820 */ /* 0x044fe20000400000 */
[----:B------:R-:W-:-:S03]  /*00b0*/  FSETP.GE.AND P0, PT, |R0|, 105615, PT ;  /* 0x47ce47800000780b */ /* 0x000fc60003f06200 */
[----:B------:R-:W0:Y:S02]  /*00c0*/  F2I.NTZ R13, R6 ;  /* 0x00000006000d7305 */ /* 0x000e240000203100 */
[----:B0-----:R-:W-:-:S05]  /*00d0*/  I2FP.F32.S32 R7, R13 ;  /* 0x0000000d00077245 */ /* 0x001fca0000201400 */
[----:B------:R-:W-:-:S04]  /*00e0*/  FFMA R14, R7, -1.5707962512969970703, R0 ;  /* 0xbfc90fda070e7823 */ /* 0x000fc80000000000 */
[----:B------:R-:W-:-:S04]  /*00f0*/  FFMA R14, R7, -7.5497894158615963534e-08, R14 ;  /* 0xb3a22168070e7823 */ /* 0x000fc8000000000e */
[----:B------:R-:W-:Y:S01]  /*0100*/  FFMA R7, R7, -5.3903029534742383927e-15, R14 ;  /* 0xa7c234c507077823 */ /* 0x000fe2000000000e */
[----:B------:R-:W-:Y:S06]  /*0110*/  @!P0 BRA `(.L_x_1) ;  /* 0x00000004007c8947 */ /* 0x000fec0003800000 */
[----:B------:R-:W-:-:S13]  /*0120*/  FSETP.NEU.AND P0, PT, |R0|, +INF , PT ;  /* 0x7f8000000000780b */ /* 0x000fda0003f0d200 */
[----:B------:R-:W-:Y:S01]  /*0130*/  @!P0 FMUL R7, RZ, R0 ;  /* 0x00000000ff078220 */ /* 0x000fe20000400000 */
[----:B------:R-:W-:Y:S01]  /*0140*/  @!P0 IMAD.MOV.U32 R13, RZ, RZ, RZ ;  /* 0x000000ffff0d8224 */ /* 0x000fe200078e00ff */
[----:B------:R-:W-:Y:S06]  /*0150*/  @!P0 BRA `(.L_x_1) ;  /* 0x00000004006c8947 */ /* 0x000fec0003800000 */
[----:B------:R-:W-:Y:S01]  /*0160*/  IMAD.SHL.U32 R4, R0, 0x100, RZ ;  /* 0x0000010000047824 */ /* 0x000fe200078e00ff */
[----:B------:R-:W-:Y:S01]  /*0170*/  CS2R R14, SRZ ;  /* 0x00000000000e7805 */ /* 0x000fe2000001ff00 */
[----:B------:R-:W0:Y:S03]  /*0180*/  LDCU.64 UR8, c[0x4][URZ] ;  /* 0x01000000ff0877ac */ /* 0x000e260008000a00 */
[----:B------:R-:W-:Y:S01]  /*0190*/  LOP3.LUT R13, R4, 0x80000000, RZ, 0xfc, !PT ;  /* 0x80000000040d7812 */ /* 0x000fe200078efcff */
[----:B------:R-:W-:Y:S01]  /*01a0*/  UMOV UR5, URZ ;  /* 0x000000ff00057c82 */ /* 0x000fe20008000000 */
[----:B------:R-:W-:-:S05]  /*01b0*/  UMOV UR4, URZ ;  /* 0x000000ff00047c82 */ /* 0x000fca0008000000 */
.L_x_2:
[----:B0-----:R-:W-:Y:S02]  /*01c0*/  IMAD.U32 R6, RZ, RZ, UR8 ;  /* 0x00000008ff067e24 */ /* 0x001fe4000f8e00ff */
[----:B------:R-:W-:-:S05]  /*01d0*/  IMAD.U32 R7, RZ, RZ, UR9 ;  /* 0x00000009ff077e24 */ /* 0x000fca000f8e00ff */
[----:B------:R-:W2:Y:S01]  /*01e0*/  LDG.E.CONSTANT R4, desc[UR6][R6.64] ;  /* 0x0000000606047981 */ /* 0x000ea2000c1e9900 */
[----:B------:R-:W-:Y:S01]  /*01f0*/  UIADD3 UR4, UPT, UPT, UR4, 0x1, URZ ;  /* 0x0000000104047890 */ /* 0x000fe2000fffe0ff */
[C---:B------:R-:W-:Y:S01]  /*0200*/  ISETP.EQ.AND P0, PT, R14.reuse, RZ, PT ;  /* 0x000000ff0e00720c */ /* 0x040fe20003f02270 */
[----:B------:R-:W-:Y:S01]  /*0210*/  UIADD3 UR8, UP1, UPT, UR8, 0x4, URZ ;  /* 0x0000000408087890 */ /* 0x000fe2000ff3e0ff */
[C---:B------:R-:W-:Y:S01]  /*0220*/  ISETP.EQ.AND P1, PT, R14.reuse, 0x4, PT ;  /* 0x000000040e00780c */ /* 0x040fe20003f22270 */
[----:B------:R-:W-:Y:S01]  /*0230*/  UISETP.NE.AND UP0, UPT, UR4, 0x6, UPT ;  /* 0x000000060400788c */ /* 0x000fe2000bf05270 */
[C---:B------:R-:W-:Y:S01]  /*0240*/  ISETP.EQ.AND P2, PT, R14.reuse, 0x8, PT ;  /* 0x000000080e00780c */ /* 0x040fe20003f42270 */
[----:B------:R-:W-:Y:S01]  /*0250*/  UIADD3.X UR9, UPT, UPT, URZ, UR9, URZ, UP1, !UPT ;  /* 0x00000009ff097290 */ /* 0x000fe20008ffe4ff */
[C---:B------:R-:W-:Y:S02]  /*0260*/  ISETP.EQ.AND P3, PT, R14.reuse, 0xc, PT ;  /* 0x0000000c0e00780c */ /* 0x040fe40003f62270 */
[----:B------:R-:W-:-:S02]  /*0270*/  ISETP.EQ.AND P4, PT, R14, 0x10, PT ;  /* 0x000000100e00780c */ /* 0x000fc40003f82270 */
[C---:B------:R-:W-:Y:S01]  /*0280*/  ISETP.EQ.AND P5, PT, R14.reuse, 0x14, PT ;  /* 0x000000140e00780c */ /* 0x040fe20003fa2270 */
[----:B------:R-:W-:Y:S02]  /*0290*/  VIADD R14, R14, 0x4 ;  /* 0x000000040e0e7836 */ /* 0x000fe40000000000 */
[----:B--2---:R-:W-:-:S03]  /*02a0*/  IMAD.WIDE.U32 R4, R4, R13, RZ ;  /* 0x0000000d04047225 */ /* 0x004fc600078e00ff */
[----:B------:R-:W-:-:S04]  /*02b0*/  IADD3 R4, P6, PT, R4, R15, RZ ;  /* 0x0000000f04047210 */ /* 0x000fc80007fde0ff */
[----:B------:R-:W-:Y:S01]  /*02c0*/  IADD3.X R15, PT, PT, R5, UR5, RZ, P6, !PT ;  /* 0x00000005050f7c10 */ /* 0x000fe2000b7fe4ff */
[--C-:B------:R-:W-:Y:S01]  /*02d0*/  @P0 IMAD.MOV.U32 R3, RZ, RZ, R4.reuse ;  /* 0x000000ffff030224 */ /* 0x100fe200078e0004 */
[----:B------:R-:W-:Y:S01]  /*02e0*/  @P3 MOV R11, R4 ;  /* 0x00000004000b3202 */ /* 0x000fe20000000f00 */
[--C-:B------:R-:W-:Y:S02]  /*02f0*/  @P1 IMAD.MOV.U32 R9, RZ, RZ, R4.reuse ;  /* 0x000000ffff091224 */ /* 0x100fe400078e0004 */
[--C-:B------:R-:W-:Y:S02]  /*0300*/  @P2 IMAD.MOV.U32 R10, RZ, RZ, R4.reuse ;  /* 0x000000ffff0a2224 */ /* 0x100fe400078e0004 */
[--C-:B------:R-:W-:Y:S02]  /*0310*/  @P4 IMAD.MOV.U32 R12, RZ, RZ, R4.reuse ;  /* 0x000000ffff0c4224 */ /* 0x100fe400078e0004 */
[----:B------:R-:W-:Y:S01]  /*0320*/  @P5 IMAD.MOV.U32 R8, RZ, RZ, R4 ;  /* 0x000000ffff085224 */ /* 0x000fe200078e0004 */
[----:B------:R-:W-:Y:S06]  /*0330*/  BRA.U UP0, `(.L_x_2) ;  /* 0xfffffffd00a07547 */ /* 0x000fec000b83ffff */
[----:B------:R-:W-:Y:S01]  /*0340*/  SHF.R.U32.HI R4, RZ, 0x17, R0 ;  /* 0x00000017ff047819 */ /* 0x000fe20000011600 */
[----:B------:R-:W-:Y:S03]  /*0350*/  BSSY.RECONVERGENT B1, `(.L_x_3) ;  /* 0x0000029000017945 */ /* 0x000fe60003800200 */
[C---:B------:R-:W-:Y:S02]  /*0360*/  LOP3.LUT R5, R4.reuse, 0xe0, RZ, 0xc0, !PT ;  /* 0x000000e004057812 */ /* 0x040fe400078ec0ff */
[----:B------:R-:W-:-:S03]  /*0370*/  LOP3.LUT P6, RZ, R4, 0x1f, RZ, 0xc0, !PT ;  /* 0x0000001f04ff7812 */ /* 0x000fc600078cc0ff */
[----:B------:R-:W-:-:S05]  /*0380*/  VIADD R5, R5, 0xffffff80 ;  /* 0xffffff8005057836 */ /* 0x000fca0000000000 */
[----:B------:R-:W-:-:S05]  /*0390*/  SHF.R.U32.HI R5, RZ, 0x5, R5 ;  /* 0x00000005ff057819 */ /* 0x000fca0000011605 */
[----:B------:R-:W-:-:S05]  /*03a0*/  IMAD.U32 R7, R5, -0x4, RZ ;  /* 0xfffffffc05077824 */ /* 0x000fca00078e00ff */
[C---:B------:R-:W-:Y:S02]  /*03b0*/  ISETP.EQ.AND P3, PT, R7.reuse, -0x18, PT ;  /* 0xffffffe80700780c */ /* 0x040fe40003f62270 */
[C---:B------:R-:W-:Y:S02]  /*03c0*/  ISETP.EQ.AND P4, PT, R7.reuse, -0x14, PT ;  /* 0xffffffec0700780c */ /* 0x040fe40003f82270 */
[C---:B------:R-:W-:Y:S02]  /*03d0*/  ISETP.EQ.AND P2, PT, R7.reuse, -0x10, PT ;  /* 0xfffffff00700780c */ /* 0x040fe40003f42270 */
[C---:B------:R-:W-:Y:S02]  /*03e0*/  ISETP.EQ.AND P1, PT, R7.reuse, -0xc, PT ;  /* 0xfffffff40700780c */ /* 0x040fe40003f22270 */
[C---:B------:R-:W-:Y:S02]  /*03f0*/  ISETP.EQ.AND P0, PT, R7.reuse, -0x8, PT ;  /* 0xfffffff80700780c */ /* 0x040fe40003f02270 */
[----:B------:R-:W-:-:S03]  /*0400*/  ISETP.EQ.AND P5, PT, R7, RZ, PT ;  /* 0x000000ff0700720c */ /* 0x000fc60003fa2270 */
[----:B------:R-:W-:Y:S01]  /*0410*/  @P3 IMAD.MOV.U32 R5, RZ, RZ, R3 ;  /* 0x000000ffff053224 */ /* 0x000fe200078e0003 */
[C---:B------:R-:W-:Y:S01]  /*0420*/  ISETP.EQ.AND P3, PT, R7.reuse, -0x4, PT ;  /* 0xfffffffc0700780c */ /* 0x040fe20003f62270 */
[----:B------:R-:W-:Y:S01]  /*0430*/  @P4 IMAD.MOV.U32 R5, RZ, RZ, R9 ;  /* 0x000000ffff054224 */ /* 0x000fe200078e0009 */
[----:B------:R-:W-:Y:S01]  /*0440*/  @P4 MOV R6, R3 ;  /* 0x0000000300064202 */ /* 0x000fe20000000f00 */
[----:B------:R-:W-:Y:S01]  /*0450*/  @P2 IMAD.MOV.U32 R5, RZ, RZ, R10 ;  /* 0x000000ffff052224 */ /* 0x000fe200078e000a */
[----:B------:R-:W-:Y:S01]  /*0460*/  ISETP.EQ.AND P4, PT, R7, 0x4, PT ;  /* 0x000000040700780c */ /* 0x000fe20003f82270 */
[----:B------:R-:W-:Y:S02]  /*0470*/  @P1 IMAD.MOV.U32 R5, RZ, RZ, R11 ;  /* 0x000000ffff051224 */ /* 0x000fe400078e000b */
[----:B------:R-:W-:Y:S02]  /*0480*/  @P0 IMAD.MOV.U32 R5, RZ, RZ, R12 ;  /* 0x000000ffff050224 */ /* 0x000fe400078e000c */
[----:B------:R-:W-:-:S02]  /*0490*/  @P2 IMAD.MOV.U32 R6, RZ, RZ, R9 ;  /* 0x000000ffff062224 */ /* 0x000fc400078e0009 */
[----:B------:R-:W-:Y:S01]  /*04a0*/  @P1 IMAD.MOV.U32 R6, RZ, RZ, R10 ;  /* 0x000000ffff061224 */ /* 0x000fe200078e000a */
[----:B------:R-:W-:Y:S01]  /*04b0*/  @P0 MOV R6, R11 ;  /* 0x0000000b00060202 */ /* 0x000fe20000000f00 */
[----:B------:R-:W-:Y:S02]  /*04c0*/  @P3 IMAD.MOV.U32 R5, RZ, RZ, R8 ;  /* 0x000000ffff053224 */ /* 0x000fe400078e0008 */
[----:B------:R-:W-:Y:S02]  /*04d0*/  @P5 IMAD.MOV.U32 R5, RZ, RZ, R15 ;  /* 0x000000ffff055224 */ /* 0x000fe400078e000f */
[----:B------:R-:W-:Y:S02]  /*04e0*/  @P3 IMAD.MOV.U32 R6, RZ, RZ, R12 ;  /* 0x000000ffff063224 */ /* 0x000fe400078e000c */
[----:B------:R-:W-:Y:S01]  /*04f0*/  @P5 IMAD.MOV.U32 R6, RZ, RZ, R8 ;  /* 0x000000ffff065224 */ /* 0x000fe200078e0008 */
[----:B------:R-:W-:Y:S01]  /*0500*/  @P4 MOV R6, R15 ;  /* 0x0000000f00064202 */ /* 0x000fe20000000f00 */
[----:B------:R-:W-:Y:S01]  /*0510*/  IMAD.MOV.U32 R13, RZ, RZ, R5 ;  /* 0x000000ffff0d7224 */ /* 0x000fe200078e0005 */
[----:B------:R-:W-:Y:S06]  /*0520*/  @!P6 BRA `(.L_x_4) ;  /* 0x00000000002ce947 */ /* 0x000fec0003800000 */
[----:B------:R-:W-:Y:S01]  /*0530*/  @P2 IMAD.MOV.U32 R5, RZ, RZ, R3 ;  /* 0x000000ffff052224 */ /* 0x000fe200078e0003 */
[----:B------:R-:W-:Y:S01]  /*0540*/  LOP3.LUT R4, R4, 0x1f, RZ, 0xc0, !PT ;  /* 0x0000001f04047812 */ /* 0x000fe200078ec0ff */
[----:B------:R-:W-:Y:S02]  /*0550*/  @P1 IMAD.MOV.U32 R5, RZ, RZ, R9 ;  /* 0x000000ffff051224 */ /* 0x000fe400078e0009 */
[----:B------:R-:W-:Y:S01]  /*0560*/  @P0 IMAD.MOV.U32 R5, RZ, RZ, R10 ;  /* 0x000000ffff050224 */ /* 0x000fe200078e000a */
[----:B------:R-:W-:Y:S01]  /*0570*/  ISETP.EQ.AND P0, PT, R7, 0x8, PT ;  /* 0x000000080700780c */ /* 0x000fe20003f02270 */
[----:B------:R-:W-:Y:S01]  /*0580*/  @P3 IMAD.MOV.U32 R5, RZ, RZ, R11 ;  /* 0x000000ffff053224 */ /* 0x000fe200078e000b */
[----:B------:R-:W-:Y:S01]  /*0590*/  @P5 MOV R5, R12 ;  /* 0x0000000c00055202 */ /* 0x000fe20000000f00 */
[----:B------:R-:W-:Y:S01]  /*05a0*/  @P4 IMAD.MOV.U32 R5, RZ, RZ, R8 ;  /* 0x000000ffff054224 */ /* 0x000fe200078e0008 */
[----:B------:R-:W-:-:S09]  /*05b0*/  SHF.L.W.U32.HI R13, R6, R4, R13 ;  /* 0x00000004060d7219 */ /* 0x000fd20000010e0d */
[----:B------:R-:W-:-:S05]  /*05c0*/  @P0 IMAD.MOV.U32 R5, RZ, RZ, R15 ;  /* 0x000000ffff050224 */ /* 0x000fca00078e000f */
[----:B------:R-:W-:-:S07]  /*05d0*/  SHF.L.W.U32.HI R6, R5, R4, R6 ;  /* 0x0000000405067219 */ /* 0x000fce0000010e06 */
.L_x_4:
[----:B------:R-:W-:Y:S05]  /*05e0*/  BSYNC.RECONVERGENT B1 ;  /* 0x0000000000017941 */ /* 0x000fea0003800200 */
.L_x_3:
[C---:B------:R-:W-:Y:S01]  /*05f0*/  SHF.L.W.U32.HI R14, R6.reuse, 0x2, R13 ;  /* 0x00000002060e7819 */ /* 0x040fe20000010e0d */
[----:B------:R-:W-:Y:S01]  /*0600*/  IMAD.SHL.U32 R6, R6, 0x4, RZ ;  /* 0x0000000406067824 */ /* 0x000fe200078e00ff */
[----:B------:R-:W-:Y:S01]  /*0610*/  UMOV UR4, 0x54442d19 ;  /* 0x54442d1900047882 */ /* 0x000fe20000000000 */
[----:B------:R-:W-:Y:S01]  /*0620*/  UMOV UR5, 0x3bf921fb ;  /* 0x3bf921fb00057882 */ /* 0x000fe20000000000 */
[----:B------:R-:W-:Y:S02]  /*0630*/  SHF.R.S32.HI R5, RZ, 0x1f, R14 ;  /* 0x0000001fff057819 */ /* 0x000fe4000001140e */
[----:B------:R-:W-:Y:S02]  /*0640*/  ISETP.GE.AND P0, PT, R0, RZ, PT ;  /* 0x000000ff0000720c */ /* 0x000fe40003f06270 */
[C---:B------:R-:W-:Y:S02]  /*0650*/  LOP3.LUT R6, R5.reuse, R6, RZ, 0x3c, !PT ;  /* 0x0000000605067212 */ /* 0x040fe400078e3cff */
[----:B------:R-:W-:-:S02]  /*0660*/  LOP3.LUT R7, R5, R14, RZ, 0x3c, !PT ;  /* 0x0000000e05077212 */ /* 0x000fc400078e3cff */
[----:B------:R-:W-:Y:S02]  /*0670*/  SHF.R.U32.HI R13, RZ, 0x1e, R13 ;  /* 0x0000001eff0d7819 */ /* 0x000fe4000001160d */
[----:B------:R-:W0:Y:S01]  /*0680*/  I2F.F64.S64 R4, R6 ;  /* 0x0000000600047312 */ /* 0x000e220000301c00 */
[C---:B------:R-:W-:Y:S02]  /*0690*/  LOP3.LUT R0, R14.reuse, R0, RZ, 0x3c, !PT ;  /* 0x000000000e007212 */ /* 0x040fe400078e3cff */
[----:B------:R-:W-:Y:S02]  /*06a0*/  LEA.HI R13, R14, R13, RZ, 0x1 ;  /* 0x0000000d0e0d7211 */ /* 0x000fe400078f08ff */
[----:B------:R-:W-:-:S03]  /*06b0*/  ISETP.GE.AND P1, PT, R0, RZ, PT ;  /* 0x000000ff0000720c */ /* 0x000fc60003f26270 */
[----:B------:R-:W-:-:S04]  /*06c0*/  IMAD.MOV R0, RZ, RZ, -R13 ;  /* 0x000000ffff007224 */ /* 0x000fc800078e0a0d */
[----:B------:R-:W-:Y:S01]  /*06d0*/  @!P0 IMAD.MOV.U32 R13, RZ, RZ, R0 ;  /* 0x000000ffff0d8224 */ /* 0x000fe200078e0000 */
[----:B0-----:R-:W-:-:S10]  /*06e0*/  DMUL R4, R4, UR4 ;  /* 0x0000000404047c28 */ /* 0x001fd40008000000 */
[----:B------:R-:W0:Y:S02]  /*06f0*/  F2F.F32.F64 R4, R4 ;  /* 0x0000000400047310 */ /* 0x000e240000301000 */
[----:B0-----:R-:W-:-:S07]  /*0700*/  FSEL R7, -R4, R4, !P1 ;  /* 0x0000000404077208 */ /* 0x001fce0004800100 */
.L_x_1:
[----:B------:R-:W-:Y:S05]  /*0710*/  BSYNC.RECONVERGENT B0 ;  /* 0x0000000000007941 */ /* 0x000fea0003800200 */
.L_x_0:
[----:B------:R-:W-:Y:S01]  /*0720*/  MOV R0, 0x37cbac00 ;  /* 0x37cbac0000007802 */ /* 0x000fe20000000f00 */
[----:B------:R-:W-:Y:S01]  /*0730*/  FMUL R15, R7, R7 ;  /* 0x00000007070f7220 */ /* 0x000fe20000400000 */
[C---:B------:R-:W-:Y:S01]  /*0740*/  LOP3.LUT R6, R13.reuse, 0x1, RZ, 0xc0, !PT ;  /* 0x000000010d067812 */ /* 0x040fe200078ec0ff */
[----:B------:R-:W0:Y:S01]  /*0750*/  LDC.64 R4, c[0x0][0x388] ;  /* 0x0000e200ff047b82 */ /* 0x000e220000000a00 */
[----:B------:R-:W-:Y:S02]  /*0760*/  VIADD R13, R13, 0x1 ;  /* 0x000000010d0d7836 */ /* 0x000fe40000000000 */
[----:B------:R-:W-:Y:S01]  /*0770*/  FFMA R0, R15, R0, -0.0013887860113754868507 ;  /* 0xbab607ed0f007423 */ /* 0x000fe20000000000 */
[----:B------:R-:W-:Y:S01]  /*0780*/  ISETP.NE.U32.AND P0, PT, R6, 0x1, PT ;  /* 0x000000010600780c */ /* 0x000fe20003f05070 */
[----:B------:R-:W-:Y:S01]  /*0790*/  IMAD.MOV.U32 R6, RZ, RZ, 0x3c0885e4 ;  /* 0x3c0885e4ff067424 */ /* 0x000fe200078e00ff */
[----:B------:R-:W1:Y:S01]  /*07a0*/  LDCU UR4, c[0x0][0x390] ;  /* 0x00007200ff0477ac */ /* 0x000e620008000800 */
[----:B------:R-:W-:Y:S01]  /*07b0*/  IMAD.MOV.U32 R14, RZ, RZ, 0x3e2aaaa8 ;  /* 0x3e2aaaa8ff0e7424 */ /* 0x000fe200078e00ff */
[----:B------:R-:W-:-:S02]  /*07c0*/  FSEL R0, R0, -0.00019574658654164522886, P0 ;  /* 0xb94d415300007808 */ /* 0x000fc40000000000 */
[----:B------:R-:W-:Y:S02]  /*07d0*/  FSEL R6, R6, 0.041666727513074874878, !P0 ;  /* 0x3d2aaabb06067808 */ /* 0x000fe40004000000 */
[----:B------:R-:W-:Y:S02]  /*07e0*/  LOP3.LUT P1, RZ, R13, 0x2, RZ, 0xc0, !PT ;  /* 0x000000020dff7812 */ /* 0x000fe4000782c0ff */
[----:B------:R-:W-:Y:S01]  /*07f0*/  FSEL R13, -R14, -0.4999999701976776123, !P0 ;  /* 0xbeffffff0e0d7808 */ /* 0x000fe20004000100 */
[----:B------:R-:W-:Y:S01]  /*0800*/  FFMA R6, R15, R0, R6 ;  /* 0x000000000f067223 */ /* 0x000fe20000000006 */
[----:B------:R-:W-:-:S03]  /*0810*/  FSEL R0, R7, 1, !P0 ;  /* 0x3f80000007007808 */ /* 0x000fc60004000000 */
[C---:B------:R-:W-:Y:S02]  /*0820*/  FFMA R6, R15.reuse, R6, R13 ;  /* 0x000000060f067223 */ /* 0x040fe4000000000d */
[----:B------:R-:W-:-:S04]  /*0830*/  FFMA R15, R15, R0, RZ ;  /* 0x000000000f0f7223 */ /* 0x000fc800000000ff */
[----:B------:R-:W-:Y:S01]  /*0840*/  FFMA R15, R15, R6, R0 ;  /* 0x000000060f0f7223 */ /* 0x000fe20000000000 */
[----:B0-----:R-:W-:-:S04]  /*0850*/  IMAD.WIDE.U32 R4, R2, 0x4, R4 ;  /* 0x0000000402047825 */ /* 0x001fc800078e0004 */
[----:B------:R-:W-:Y:S01]  /*0860*/  @P1 FADD R15, RZ, -R15 ;  /* 0x8000000fff0f1221 */ /* 0x000fe20000000000 */
[----:B------:R-:W-:-:S04]  /*0870*/  VIADD R2, R2, 0x200 ;  /* 0x0000020002027836 */ /* 0x000fc80000000000 */
[----:B------:R2:W-:Y:S01]  /*0880*/  STG.E desc[UR6][R4.64], R15 ;  /* 0x0000000f04007986 */ /* 0x0005e2000c101906 */
[----:B-1----:R-:W-:-:S13]  /*0890*/  ISETP.GE.AND P0, PT, R2, UR4, PT ;  /* 0x0000000402007c0c */ /* 0x002fda000bf06270 */
[----:B--2---:R-:W-:Y:S05]  /*08a0*/  @!P0 BRA `(.L_x_5) ;  /* 0xfffffff400ec8947 */ /* 0x004fea000383ffff */
[----:B------:R-:W-:Y:S05]  /*08b0*/  EXIT ;  /* 0x000000000000794d */ /* 0x000fea0003800000 */
.L_x_6:
[----:B------:R-:W-:-:S00]  /*08c0*/  BRA `(.L_x_6) ;  /* 0xfffffffc00fc7947 */ /* 0x000fc0000383ffff */
[----:B------:R-:W-:-:S00]  /*08d0*/  NOP ;  /* 0x0000000000007918 */ /* 0x000fc00000000000 */
        /* <DEDUP_REMOVED lines=10> */
.L_x_7:


//--------------------- .nv.global.init           --------------------------
	.section	.nv.global.init,"aw",@progbits
	.align	4
.nv.global.init:
	.type		__cudart_i2opi_f,@object
	.size		__cudart_i2opi_f,(.L_0 - __cudart_i2opi_f)
__cudart_i2opi_f:
        /*0000*/ 	.byte	0x41, 0x90, 0x43, 0x3c, 0x99, 0x95, 0x62, 0xdb, 0xc0, 0xdd, 0x34, 0xf5, 0xd1, 0x57, 0x27, 0xfc
        /*0010*/ 	.byte	0x29, 0x15, 0x44, 0x4e, 0x6e, 0x83, 0xf9, 0xa2
.L_0:


//--------------------- .nv.shared.reserved.0     --------------------------
	.section	.nv.shared.reserved.0,"aw",@nobits
	.weak		__nv_reservedSMEM_offset_0_alias
	.size		__nv_reservedSMEM_offset_0_alias, 0, 64
	.other		__nv_reservedSMEM_offset_0_alias,@"STO_CUDA_RESERVED_SHARED STV_DEFAULT"
__nv_reservedSMEM_offset_0_alias:
	.zero		0
	.zero		64


//--------------------- .nv.constant0._Z8cos_main9cosParams --------------------------
	.section	.nv.constant0._Z8cos_main9cosParams,"a",@progbits
	.sectionflags	@""
	.align	4
.nv.constant0._Z8cos_main9cosParams:
	.zero		920


//--------------------- SYMBOLS --------------------------

	.type		.nv.reservedSmem.offset0,@object
	.size		.nv.reservedSmem.offset0,0x4
